//
// Generated by NVIDIA NVVM Compiler
//
// Compiler Build ID: CL-36424714
// Cuda compilation tools, release 13.0, V13.0.88
// Based on NVVM 20.0.0
//

.version 9.0
.target sm_100
.address_size 64

	// .globl	_Z15matrixMulSharedPiS_S_i
// _ZZ15matrixMulSharedPiS_S_iE2sA has been demoted
// _ZZ15matrixMulSharedPiS_S_iE2sB has been demoted

.visible .entry _Z15matrixMulSharedPiS_S_i(
	.param .u64 .ptr .align 1 _Z15matrixMulSharedPiS_S_i_param_0,
	.param .u64 .ptr .align 1 _Z15matrixMulSharedPiS_S_i_param_1,
	.param .u64 .ptr .align 1 _Z15matrixMulSharedPiS_S_i_param_2,
	.param .u32 _Z15matrixMulSharedPiS_S_i_param_3
)
{
	.reg .pred 	%p<24>;
	.reg .b32 	%r<178>;
	.reg .b64 	%rd<21>;
	// demoted variable
	.shared .align 4 .b8 _ZZ15matrixMulSharedPiS_S_iE2sA[256];
	// demoted variable
	.shared .align 4 .b8 _ZZ15matrixMulSharedPiS_S_iE2sB[256];
	ld.param.u64 	%rd4, [_Z15matrixMulSharedPiS_S_i_param_0];
	ld.param.u64 	%rd5, [_Z15matrixMulSharedPiS_S_i_param_1];
	ld.param.u64 	%rd3, [_Z15matrixMulSharedPiS_S_i_param_2];
	ld.param.u32 	%r52, [_Z15matrixMulSharedPiS_S_i_param_3];
	cvta.to.global.u64 	%rd1, %rd5;
	cvta.to.global.u64 	%rd2, %rd4;
	mov.u32 	%r54, %ntid.y;
	mov.u32 	%r55, %ctaid.y;
	mov.u32 	%r1, %tid.y;
	mad.lo.s32 	%r2, %r54, %r55, %r1;
	mov.u32 	%r56, %ntid.x;
	mov.u32 	%r57, %ctaid.x;
	mov.u32 	%r3, %tid.x;
	mad.lo.s32 	%r4, %r56, %r57, %r3;
	shl.b32 	%r58, %r1, 5;
	mov.u32 	%r59, _ZZ15matrixMulSharedPiS_S_iE2sA;
	add.s32 	%r5, %r59, %r58;
	shl.b32 	%r60, %r3, 2;
	add.s32 	%r6, %r5, %r60;
	mov.b32 	%r177, 0;
	st.shared.u32 	[%r6], %r177;
	mov.u32 	%r61, _ZZ15matrixMulSharedPiS_S_iE2sB;
	add.s32 	%r62, %r61, %r58;
	add.s32 	%r7, %r62, %r60;
	st.shared.u32 	[%r7], %r177;
	setp.lt.s32 	%p1, %r52, -6;
	@%p1 bra 	$L__BB0_19;
	add.s32 	%r65, %r52, -1;
	shr.s32 	%r66, %r65, 31;
	shr.u32 	%r67, %r66, 29;
	add.s32 	%r68, %r65, %r67;
	shr.s32 	%r8, %r68, 3;
	mul.lo.s32 	%r9, %r52, %r2;
	add.s32 	%r10, %r61, %r60;
	setp.lt.s32 	%p2, %r52, 9;
	mov.b32 	%r173, 0;
	mov.u32 	%r177, %r173;
	@%p2 bra 	$L__BB0_13;
	add.s32 	%r11, %r8, 1;
	and.b32  	%r72, %r11, 2147483646;
	neg.s32 	%r166, %r72;
	add.s32 	%r73, %r1, 8;
	mad.lo.s32 	%r164, %r52, %r73, %r4;
	shl.b32 	%r14, %r52, 4;
	mad.lo.s32 	%r163, %r1, %r52, %r4;
	add.s32 	%r74, %r3, %r9;
	add.s32 	%r162, %r74, 8;
	mov.b32 	%r177, 0;
	mov.u32 	%r161, %r3;
	mov.u32 	%r165, %r1;
$L__BB0_3:
	setp.ge.s32 	%p3, %r2, %r52;
	setp.ge.u32 	%p4, %r161, %r52;
	mov.b32 	%r168, 0;
	or.pred  	%p5, %p3, %p4;
	@%p5 bra 	$L__BB0_5;
	add.s32 	%r76, %r162, -8;
	mul.wide.u32 	%rd6, %r76, 4;
	add.s64 	%rd7, %rd2, %rd6;
	ld.global.u32 	%r168, [%rd7];
$L__BB0_5:
	setp.ge.s32 	%p6, %r4, %r52;
	st.shared.u32 	[%r6], %r168;
	setp.ge.u32 	%p7, %r165, %r52;
	mov.b32 	%r169, 0;
	or.pred  	%p8, %p6, %p7;
	@%p8 bra 	$L__BB0_7;
	mul.wide.u32 	%rd8, %r163, 4;
	add.s64 	%rd9, %rd1, %rd8;
	ld.global.u32 	%r169, [%rd9];
$L__BB0_7:
	st.shared.u32 	[%r7], %r169;
	bar.sync 	0;
	ld.shared.u32 	%r79, [%r5];
	ld.shared.u32 	%r80, [%r10];
	mad.lo.s32 	%r81, %r80, %r79, %r177;
	ld.shared.u32 	%r82, [%r5+4];
	ld.shared.u32 	%r83, [%r10+32];
	mad.lo.s32 	%r84, %r83, %r82, %r81;
	ld.shared.u32 	%r85, [%r5+8];
	ld.shared.u32 	%r86, [%r10+64];
	mad.lo.s32 	%r87, %r86, %r85, %r84;
	ld.shared.u32 	%r88, [%r5+12];
	ld.shared.u32 	%r89, [%r10+96];
	mad.lo.s32 	%r90, %r89, %r88, %r87;
	ld.shared.u32 	%r91, [%r5+16];
	ld.shared.u32 	%r92, [%r10+128];
	mad.lo.s32 	%r93, %r92, %r91, %r90;
	ld.shared.u32 	%r94, [%r5+20];
	ld.shared.u32 	%r95, [%r10+160];
	mad.lo.s32 	%r96, %r95, %r94, %r93;
	ld.shared.u32 	%r97, [%r5+24];
	ld.shared.u32 	%r98, [%r10+192];
	mad.lo.s32 	%r99, %r98, %r97, %r96;
	ld.shared.u32 	%r100, [%r5+28];
	ld.shared.u32 	%r101, [%r10+224];
	mad.lo.s32 	%r28, %r101, %r100, %r99;
	add.s32 	%r102, %r161, 8;
	setp.ge.u32 	%p10, %r102, %r52;
	mov.b32 	%r170, 0;
	or.pred  	%p11, %p3, %p10;
	@%p11 bra 	$L__BB0_9;
	mul.wide.u32 	%rd10, %r162, 4;
	add.s64 	%rd11, %rd2, %rd10;
	ld.global.u32 	%r170, [%rd11];
$L__BB0_9:
	st.shared.u32 	[%r6], %r170;
	add.s32 	%r104, %r165, 8;
	setp.ge.u32 	%p13, %r104, %r52;
	mov.b32 	%r171, 0;
	or.pred  	%p14, %p6, %p13;
	@%p14 bra 	$L__BB0_11;
	mul.wide.u32 	%rd12, %r164, 4;
	add.s64 	%rd13, %rd1, %rd12;
	ld.global.u32 	%r171, [%rd13];
$L__BB0_11:
	st.shared.u32 	[%r7], %r171;
	bar.sync 	0;
	ld.shared.u32 	%r105, [%r5];
	ld.shared.u32 	%r106, [%r10];
	mad.lo.s32 	%r107, %r106, %r105, %r28;
	ld.shared.u32 	%r108, [%r5+4];
	ld.shared.u32 	%r109, [%r10+32];
	mad.lo.s32 	%r110, %r109, %r108, %r107;
	ld.shared.u32 	%r111, [%r5+8];
	ld.shared.u32 	%r112, [%r10+64];
	mad.lo.s32 	%r113, %r112, %r111, %r110;
	ld.shared.u32 	%r114, [%r5+12];
	ld.shared.u32 	%r115, [%r10+96];
	mad.lo.s32 	%r116, %r115, %r114, %r113;
	ld.shared.u32 	%r117, [%r5+16];
	ld.shared.u32 	%r118, [%r10+128];
	mad.lo.s32 	%r119, %r118, %r117, %r116;
	ld.shared.u32 	%r120, [%r5+20];
	ld.shared.u32 	%r121, [%r10+160];
	mad.lo.s32 	%r122, %r121, %r120, %r119;
	ld.shared.u32 	%r123, [%r5+24];
	ld.shared.u32 	%r124, [%r10+192];
	mad.lo.s32 	%r125, %r124, %r123, %r122;
	ld.shared.u32 	%r126, [%r5+28];
	ld.shared.u32 	%r127, [%r10+224];
	mad.lo.s32 	%r177, %r127, %r126, %r125;
	add.s32 	%r166, %r166, 2;
	add.s32 	%r165, %r165, 16;
	add.s32 	%r164, %r164, %r14;
	add.s32 	%r163, %r163, %r14;
	add.s32 	%r162, %r162, 16;
	add.s32 	%r161, %r161, 16;
	setp.ne.s32 	%p15, %r166, 0;
	@%p15 bra 	$L__BB0_3;
	shl.b32 	%r128, %r11, 3;
	and.b32  	%r173, %r128, -16;
$L__BB0_13:
	and.b32  	%r129, %r8, 1;
	setp.eq.b32 	%p16, %r129, 1;
	@%p16 bra 	$L__BB0_19;
	setp.ge.s32 	%p17, %r2, %r52;
	add.s32 	%r44, %r173, %r3;
	setp.ge.u32 	%p18, %r44, %r52;
	mov.b32 	%r175, 0;
	or.pred  	%p19, %p17, %p18;
	@%p19 bra 	$L__BB0_16;
	add.s32 	%r132, %r44, %r9;
	mul.wide.u32 	%rd14, %r132, 4;
	add.s64 	%rd15, %rd2, %rd14;
	ld.global.u32 	%r175, [%rd15];
$L__BB0_16:
	setp.ge.s32 	%p20, %r4, %r52;
	st.shared.u32 	[%r6], %r175;
	add.s32 	%r47, %r173, %r1;
	setp.ge.u32 	%p21, %r47, %r52;
	mov.b32 	%r176, 0;
	or.pred  	%p22, %p20, %p21;
	@%p22 bra 	$L__BB0_18;
	mad.lo.s32 	%r135, %r47, %r52, %r4;
	mul.wide.u32 	%rd16, %r135, 4;
	add.s64 	%rd17, %rd1, %rd16;
	ld.global.u32 	%r176, [%rd17];
$L__BB0_18:
	st.shared.u32 	[%r7], %r176;
	bar.sync 	0;
	ld.shared.u32 	%r136, [%r5];
	ld.shared.u32 	%r137, [%r10];
	mad.lo.s32 	%r138, %r137, %r136, %r177;
	ld.shared.u32 	%r139, [%r5+4];
	ld.shared.u32 	%r140, [%r10+32];
	mad.lo.s32 	%r141, %r140, %r139, %r138;
	ld.shared.u32 	%r142, [%r5+8];
	ld.shared.u32 	%r143, [%r10+64];
	mad.lo.s32 	%r144, %r143, %r142, %r141;
	ld.shared.u32 	%r145, [%r5+12];
	ld.shared.u32 	%r146, [%r10+96];
	mad.lo.s32 	%r147, %r146, %r145, %r144;
	ld.shared.u32 	%r148, [%r5+16];
	ld.shared.u32 	%r149, [%r10+128];
	mad.lo.s32 	%r150, %r149, %r148, %r147;
	ld.shared.u32 	%r151, [%r5+20];
	ld.shared.u32 	%r152, [%r10+160];
	mad.lo.s32 	%r153, %r152, %r151, %r150;
	ld.shared.u32 	%r154, [%r5+24];
	ld.shared.u32 	%r155, [%r10+192];
	mad.lo.s32 	%r156, %r155, %r154, %r153;
	ld.shared.u32 	%r157, [%r5+28];
	ld.shared.u32 	%r158, [%r10+224];
	mad.lo.s32 	%r177, %r158, %r157, %r156;
$L__BB0_19:
	max.s32 	%r159, %r2, %r4;
	setp.ge.s32 	%p23, %r159, %r52;
	@%p23 bra 	$L__BB0_21;
	mad.lo.s32 	%r160, %r52, %r2, %r4;
	cvta.to.global.u64 	%rd18, %rd3;
	mul.wide.s32 	%rd19, %r160, 4;
	add.s64 	%rd20, %rd18, %rd19;
	st.global.u32 	[%rd20], %r177;
$L__BB0_21:
	ret;

}


// ===== COMPILED SASS (sm_100) =====

	.target	sm_100

	.elftype	@"ET_EXEC"


//--------------------- .note.nv.tkinfo           --------------------------
	.section	.note.nv.tkinfo,"",@"SHT_NOTE"
	.sectionflags	@"SHF_NOTE_NV_TKINFO"
	.tkinfo
        /*0018*/ 	.word	0x00000002
        /*0030*/ 	.string	""
        /*0030*/ 	.string	"ptxas"
        /*0030*/ 	.string	"Cuda compilation tools, release 13.0, V13.0.88"
        /*0030*/ 	.string	"Build cuda_13.0.r13.0/compiler.36424714_0"
        /*0030*/ 	.string	"-arch sm_100 -m 64 "



//--------------------- .note.nv.cuinfo           --------------------------
	.section	.note.nv.cuinfo,"",@"SHT_NOTE"
	.sectionflags	@"SHF_NOTE_NV_CUINFO"
        /*0018*/ 	.short	0x0002
        /*001a*/ 	.short	0x0064
        /*001c*/ 	.short	0x0082
	.zero		2


//--------------------- .nv.info                  --------------------------
	.section	.nv.info,"",@"SHT_CUDA_INFO"
	.align	4


	//----- nvinfo : EIATTR_REGCOUNT
	.align		4
        /*0000*/ 	.byte	0x04, 0x2f
        /*0002*/ 	.short	(.L_1 - .L_0)
	.align		4
.L_0:
        /*0004*/ 	.word	index@(_Z15matrixMulSharedPiS_S_i)
        /*0008*/ 	.word	0x00000020


	//----- nvinfo : EIATTR_FRAME_SIZE
	.align		4
.L_1:
        /*000c*/ 	.byte	0x04, 0x11
        /*000e*/ 	.short	(.L_3 - .L_2)
	.align		4
.L_2:
        /*0010*/ 	.word	index@(_Z15matrixMulSharedPiS_S_i)
        /*0014*/ 	.word	0x00000000


	//----- nvinfo : EIATTR_MIN_STACK_SIZE
	.align		4
.L_3:
        /*0018*/ 	.byte	0x04, 0x12
        /*001a*/ 	.short	(.L_5 - .L_4)
	.align		4
.L_4:
        /*001c*/ 	.word	index@(_Z15matrixMulSharedPiS_S_i)
        /*0020*/ 	.word	0x00000000
.L_5:


//--------------------- .nv.compat                --------------------------
	.section	.nv.compat,"",@"SHT_CUDA_COMPAT_INFO"
	.align	4
        /*0000*/ 	.byte	0x02, 0x09, 0x00, 0x00, 0x02, 0x02, 0x01, 0x00, 0x02, 0x05, 0x05, 0x00, 0x03, 0x07, 0x01, 0x01
        /*0010*/ 	.byte	0x02, 0x03, 0x00, 0x00, 0x02, 0x06, 0x01, 0x00, 0x04, 0x0b, 0x08, 0x00, 0x09, 0x00, 0x00, 0x00
        /*0020*/ 	.byte	0x00, 0x00, 0x00, 0x00


//--------------------- .nv.info._Z15matrixMulSharedPiS_S_i --------------------------
	.section	.nv.info._Z15matrixMulSharedPiS_S_i,"",@"SHT_CUDA_INFO"
	.sectionflags	@""
	.align	4


	//----- nvinfo : EIATTR_CUDA_API_VERSION
	.align		4
        /*0000*/ 	.byte	0x04, 0x37
        /*0002*/ 	.short	(.L_7 - .L_6)
.L_6:
        /*0004*/ 	.word	0x00000082


	//----- nvinfo : EIATTR_KPARAM_INFO
	.align		4
.L_7:
        /*0008*/ 	.byte	0x04, 0x17
        /*000a*/ 	.short	(.L_9 - .L_8)
.L_8:
        /*000c*/ 	.word	0x00000000
        /*0010*/ 	.short	0x0003
        /*0012*/ 	.short	0x0018
        /*0014*/ 	.byte	0x00, 0xf0, 0x11, 0x00


	//----- nvinfo : EIATTR_KPARAM_INFO
	.align		4
.L_9:
        /*0018*/ 	.byte	0x04, 0x17
        /*001a*/ 	.short	(.L_11 - .L_10)
.L_10:
        /*001c*/ 	.word	0x00000000
        /*0020*/ 	.short	0x0002
        /*0022*/ 	.short	0x0010
        /*0024*/ 	.byte	0x00, 0xf5, 0x21, 0x00


	//----- nvinfo : EIATTR_KPARAM_INFO
	.align		4
.L_11:
        /*0028*/ 	.byte	0x04, 0x17
        /*002a*/ 	.short	(.L_13 - .L_12)
.L_12:
        /*002c*/ 	.word	0x00000000
        /*0030*/ 	.short	0x0001
        /*0032*/ 	.short	0x0008
        /*0034*/ 	.byte	0x00, 0xf5, 0x21, 0x00


	//----- nvinfo : EIATTR_KPARAM_INFO
	.align		4
.L_13:
        /*0038*/ 	.byte	0x04, 0x17
        /*003a*/ 	.short	(.L_15 - .L_14)
.L_14:
        /*003c*/ 	.word	0x00000000
        /*0040*/ 	.short	0x0000
        /*0042*/ 	.short	0x0000
        /*0044*/ 	.byte	0x00, 0xf5, 0x21, 0x00


	//----- nvinfo : EIATTR_SPARSE_MMA_MASK
	.align		4
.L_15:
        /*0048*/ 	.byte	0x03, 0x50
        /*004a*/ 	.short	0x0000


	//----- nvinfo : EIATTR_MAXREG_COUNT
	.align		4
        /*004c*/ 	.byte	0x03, 0x1b
        /*004e*/ 	.short	0x00ff


	//----- nvinfo : EIATTR_NUM_BARRIERS
	.align		4
        /*0050*/ 	.byte	0x02, 0x4c
        /*0052*/ 	.byte	0x01
	.zero		1


	//----- nvinfo : EIATTR_MERCURY_ISA_VERSION
	.align		4
        /*0054*/ 	.byte	0x03, 0x5f
        /*0056*/ 	.short	0x0101


	//----- nvinfo : EIATTR_VRC_CTA_INIT_COUNT
	.align		4
        /*0058*/ 	.byte	0x02, 0x4a
	.zero		1
	.zero		1


	//----- nvinfo : EIATTR_EXIT_INSTR_OFFSETS
	.align		4
        /*005c*/ 	.byte	0x04, 0x1c
        /*005e*/ 	.short	(.L_17 - .L_16)


	//   ....[0]....
.L_16:
        /*0060*/ 	.word	0x00000a50


	//   ....[1]....
        /*0064*/ 	.word	0x00000aa0


	//----- nvinfo : EIATTR_CBANK_PARAM_SIZE
	.align		4
.L_17:
        /*0068*/ 	.byte	0x03, 0x19
        /*006a*/ 	.short	0x001c


	//----- nvinfo : EIATTR_PARAM_CBANK
	.align		4
        /*006c*/ 	.byte	0x04, 0x0a
        /*006e*/ 	.short	(.L_19 - .L_18)
	.align		4
.L_18:
        /*0070*/ 	.word	index@(.nv.constant0._Z15matrixMulSharedPiS_S_i)
        /*0074*/ 	.short	0x0380
        /*0076*/ 	.short	0x001c


	//----- nvinfo : EIATTR_SW_WAR
	.align		4
.L_19:
        /*0078*/ 	.byte	0x04, 0x36
        /*007a*/ 	.short	(.L_21 - .L_20)
.L_20:
        /*007c*/ 	.word	0x00000008
.L_21:


//--------------------- .nv.callgraph             --------------------------
	.section	.nv.callgraph,"",@"SHT_CUDA_CALLGRAPH"
	.align	4
	.sectionentsize	8
	.align		4
        /*0000*/ 	.word	0x00000000
	.align		4
        /*0004*/ 	.word	0xffffffff
	.align		4
        /*0008*/ 	.word	0x00000000
	.align		4
        /*000c*/ 	.word	0xfffffffe
	.align		4
        /*0010*/ 	.word	0x00000000
	.align		4
        /*0014*/ 	.word	0xfffffffd
	.align		4
        /*0018*/ 	.word	0x00000000
	.align		4
        /*001c*/ 	.word	0xfffffffc


//--------------------- .text._Z15matrixMulSharedPiS_S_i --------------------------
	.section	.text._Z15matrixMulSharedPiS_S_i,"ax",@progbits
	.align	128
        .global         _Z15matrixMulSharedPiS_S_i
        .type           _Z15matrixMulSharedPiS_S_i,@function
        .size           _Z15matrixMulSharedPiS_S_i,(.L_x_4 - _Z15matrixMulSharedPiS_S_i)
        .other          _Z15matrixMulSharedPiS_S_i,@"STO_CUDA_ENTRY STV_DEFAULT"
_Z15matrixMulSharedPiS_S_i:
.text._Z15matrixMulSharedPiS_S_i:
[----:B------:R-:W-:Y:S01]  /*0000*/  LDC R1, c[0x0][0x37c] ;  /* 0x0000df00ff017b82 */ /* 0x000fe20000000800 */
[----:B------:R-:W0:Y:S07]  /*0010*/  S2R R2, SR_TID.Y ;  /* 0x0000000000027919 */ /* 0x000e2e0000002200 */
[----:B------:R-:W1:Y:S01]  /*0020*/  S2UR UR6, SR_CgaCtaId ;  /* 0x00000000000679c3 */ /* 0x000e620000008800 */
[----:B------:R-:W-:Y:S01]  /*0030*/  UMOV UR4, 0x400 ;  /* 0x0000040000047882 */ /* 0x000fe20000000000 */
[----:B------:R-:W2:Y:S01]  /*0040*/  LDCU UR9, c[0x0][0x398] ;  /* 0x00007300ff0977ac */ /* 0x000ea20008000800 */
[----:B------:R-:W3:Y:S01]  /*0050*/  S2R R0, SR_TID.X ;  /* 0x0000000000007919 */ /* 0x000ee20000002100 */
[----:B------:R-:W-:Y:S01]  /*0060*/  HFMA2 R27, -RZ, RZ, 0, 0 ;  /* 0x00000000ff1b7431 */ /* 0x000fe200000001ff */
[----:B------:R-:W-:Y:S01]  /*0070*/  UIADD3 UR5, UPT, UPT, UR4, 0x100, URZ ;  /* 0x0000010004057890 */ /* 0x000fe2000fffe0ff */
[----:B------:R-:W4:Y:S01]  /*0080*/  S2R R5, SR_CTAID.Y ;  /* 0x0000000000057919 */ /* 0x000f220000002600 */
[----:B------:R-:W5:Y:S01]  /*0090*/  S2R R7, SR_CTAID.X ;  /* 0x0000000000077919 */ /* 0x000f620000002500 */
[----:B--2---:R-:W-:Y:S01]  /*00a0*/  IMAD.U32 R3, RZ, RZ, UR9 ;  /* 0x00000009ff037e24 */ /* 0x004fe2000f8e00ff */
[----:B-1----:R-:W-:-:S04]  /*00b0*/  ULEA UR4, UR6, UR4, 0x18 ;  /* 0x0000000406047291 */ /* 0x002fc8000f8ec0ff */
[----:B------:R-:W-:Y:S01]  /*00c0*/  ISETP.GE.AND P0, PT, R3, -0x6, PT ;  /* 0xfffffffa0300780c */ /* 0x000fe20003f06270 */
[----:B------:R-:W-:Y:S01]  /*00d0*/  ULEA UR5, UR6, UR5, 0x18 ;  /* 0x0000000506057291 */ /* 0x000fe2000f8ec0ff */
[----:B------:R-:W1:Y:S01]  /*00e0*/  LDCU.64 UR6, c[0x0][0x358] ;  /* 0x00006b00ff0677ac */ /* 0x000e620008000a00 */
[----:B0-----:R-:W-:-:S04]  /*00f0*/  LEA R25, R2, UR4, 0x5 ;  /* 0x0000000402197c11 */ /* 0x001fc8000f8e28ff */
[----:B------:R-:W-:Y:S02]  /*0100*/  LEA R21, R2, UR5, 0x5 ;  /* 0x0000000502157c11 */ /* 0x000fe4000f8e28ff */
[C---:B---3--:R-:W-:Y:S01]  /*0110*/  LEA R23, R0.reuse, R25, 0x2 ;  /* 0x0000001900177211 */ /* 0x048fe200078e10ff */
[----:B------:R-:W4:Y:S01]  /*0120*/  LDCU UR4, c[0x0][0x364] ;  /* 0x00006c80ff0477ac */ /* 0x000f220008000800 */
[----:B------:R-:W-:Y:S01]  /*0130*/  LEA R21, R0, R21, 0x2 ;  /* 0x0000001500157211 */ /* 0x000fe200078e10ff */
[----:B------:R-:W5:Y:S02]  /*0140*/  LDCU UR8, c[0x0][0x360] ;  /* 0x00006c00ff0877ac */ /* 0x000f640008000800 */
[----:B------:R0:W-:Y:S04]  /*0150*/  STS [R23], RZ ;  /* 0x000000ff17007388 */ /* 0x0001e80000000800 */
[----:B------:R0:W-:Y:S01]  /*0160*/  STS [R21], RZ ;  /* 0x000000ff15007388 */ /* 0x0001e20000000800 */
[----:B----4-:R-:W-:-:S02]  /*0170*/  IMAD R26, R5, UR4, R2 ;  /* 0x00000004051a7c24 */ /* 0x010fc4000f8e0202 */
[----:B-----5:R-:W-:Y:S01]  /*0180*/  IMAD R24, R7, UR8, R0 ;  /* 0x0000000807187c24 */ /* 0x020fe2000f8e0200 */
[----:B01----:R-:W-:Y:S06]  /*0190*/  @!P0 BRA `(.L_x_0) ;  /* 0x0000000800248947 */ /* 0x003fec0003800000 */
[C---:B------:R-:W-:Y:S01]  /*01a0*/  ISETP.GE.AND P0, PT, R3.reuse, 0x9, PT ;  /* 0x000000090300780c */ /* 0x040fe20003f06270 */
[----:B------:R-:W-:Y:S01]  /*01b0*/  IMAD.MOV.U32 R7, RZ, RZ, RZ ;  /* 0x000000ffff077224 */ /* 0x000fe200078e00ff */
[----:B------:R-:W-:Y:S02]  /*01c0*/  IADD3 R4, PT, PT, R3, -0x1, RZ ;  /* 0xffffffff03047810 */ /* 0x000fe40007ffe0ff */
[----:B------:R-:W-:Y:S02]  /*01d0*/  MOV R27, RZ ;  /* 0x000000ff001b7202 */ /* 0x000fe40000000f00 */
[----:B------:R-:W-:-:S04]  /*01e0*/  SHF.R.S32.HI R5, RZ, 0x1f, R4 ;  /* 0x0000001fff057819 */ /* 0x000fc80000011404 */
[----:B------:R-:W-:Y:S02]  /*01f0*/  LEA.HI R5, R5, R4, RZ, 0x3 ;  /* 0x0000000405057211 */ /* 0x000fe400078f18ff */
[----:B------:R-:W-:Y:S02]  /*0200*/  LEA R4, R0, UR5, 0x2 ;  /* 0x0000000500047c11 */ /* 0x000fe4000f8e10ff */
[----:B------:R-:W-:Y:S01]  /*0210*/  SHF.R.S32.HI R5, RZ, 0x3, R5 ;  /* 0x00000003ff057819 */ /* 0x000fe20000011405 */
[----:B------:R-:W-:Y:S06]  /*0220*/  @!P0 BRA `(.L_x_1) ;  /* 0x0000000400608947 */ /* 0x000fec0003800000 */
[----:B------:R-:W0:Y:S01]  /*0230*/  LDC R6, c[0x0][0x398] ;  /* 0x0000e600ff067b82 */ /* 0x000e220000000800 */
[----:B------:R-:W-:Y:S01]  /*0240*/  VIADD R7, R5, 0x1 ;  /* 0x0000000105077836 */ /* 0x000fe20000000000 */
[----:B------:R-:W-:Y:S01]  /*0250*/  IADD3 R16, PT, PT, R2, 0x8, RZ ;  /* 0x0000000802107810 */ /* 0x000fe20007ffe0ff */
[CC--:B------:R-:W-:Y:S01]  /*0260*/  IMAD R17, R26.reuse, R3.reuse, R0 ;  /* 0x000000031a117224 */ /* 0x0c0fe200078e0200 */
[-C--:B------:R-:W-:Y:S01]  /*0270*/  ISETP.GE.AND P1, PT, R26, R3.reuse, PT ;  /* 0x000000031a00720c */ /* 0x080fe20003f26270 */
[-CC-:B------:R-:W-:Y:S01]  /*0280*/  IMAD R18, R2, R3.reuse, R24.reuse ;  /* 0x0000000302127224 */ /* 0x180fe200078e0218 */
[----:B------:R-:W-:Y:S01]  /*0290*/  LOP3.LUT R19, R7, 0x7ffffffe, RZ, 0xc0, !PT ;  /* 0x7ffffffe07137812 */ /* 0x000fe200078ec0ff */
[----:B------:R-:W-:Y:S01]  /*02a0*/  IMAD R16, R16, R3, R24 ;  /* 0x0000000310107224 */ /* 0x000fe200078e0218 */
[----:B------:R-:W-:Y:S01]  /*02b0*/  MOV R27, RZ ;  /* 0x000000ff001b7202 */ /* 0x000fe20000000f00 */
[----:B------:R-:W-:Y:S01]  /*02c0*/  IMAD.MOV.U32 R22, RZ, RZ, R2 ;  /* 0x000000ffff167224 */ /* 0x000fe200078e0002 */
[----:B------:R-:W-:-:S02]  /*02d0*/  MOV R20, R0 ;  /* 0x0000000000147202 */ /* 0x000fc40000000f00 */
[----:B------:R-:W-:Y:S02]  /*02e0*/  IADD3 R17, PT, PT, R17, 0x8, RZ ;  /* 0x0000000811117810 */ /* 0x000fe40007ffe0ff */
[----:B------:R-:W-:-:S07]  /*02f0*/  IADD3 R19, PT, PT, -R19, RZ, RZ ;  /* 0x000000ff13137210 */ /* 0x000fce0007ffe1ff */
.L_x_2:
[----:B0-----:R-:W-:Y:S01]  /*0300*/  IMAD.MOV.U32 R3, RZ, RZ, R6 ;  /* 0x000000ffff037224 */ /* 0x001fe200078e0006 */
[----:B------:R-:W-:-:S04]  /*0310*/  CS2R R28, SRZ ;  /* 0x00000000001c7805 */ /* 0x000fc8000001ff00 */
[-C--:B------:R-:W-:Y:S02]  /*0320*/  ISETP.GE.AND P0, PT, R24, R3.reuse, PT ;  /* 0x000000031800720c */ /* 0x080fe40003f06270 */
[-C--:B------:R-:W-:Y:S02]  /*0330*/  ISETP.GE.U32.OR P2, PT, R20, R3.reuse, P1 ;  /* 0x000000031400720c */ /* 0x080fe40000f46470 */
[----:B------:R-:W-:-:S11]  /*0340*/  ISETP.GE.U32.OR P3, PT, R22, R3, P0 ;  /* 0x000000031600720c */ /* 0x000fd60000766470 */
[----:B------:R-:W0:Y:S01]  /*0350*/  @!P2 LDC.64 R10, c[0x0][0x380] ;  /* 0x0000e000ff0aab82 */ /* 0x000e220000000a00 */
[----:B------:R-:W-:-:S07]  /*0360*/  @!P2 IADD3 R13, PT, PT, R17, -0x8, RZ ;  /* 0xfffffff8110da810 */ /* 0x000fce0007ffe0ff */
[----:B------:R-:W1:Y:S01]  /*0370*/  @!P3 LDC.64 R8, c[0x0][0x388] ;  /* 0x0000e200ff08bb82 */ /* 0x000e620000000a00 */
[----:B0-----:R-:W-:-:S05]  /*0380*/  @!P2 IMAD.WIDE.U32 R12, R13, 0x4, R10 ;  /* 0x000000040d0ca825 */ /* 0x001fca00078e000a */
[----:B------:R-:W2:Y:S01]  /*0390*/  @!P2 LDG.E R28, desc[UR6][R12.64] ;  /* 0x000000060c1ca981 */ /* 0x000ea2000c1e1900 */
[----:B-1----:R-:W-:-:S05]  /*03a0*/  @!P3 IMAD.WIDE.U32 R14, R18, 0x4, R8 ;  /* 0x00000004120eb825 */ /* 0x002fca00078e0008 */
[----:B------:R-:W3:Y:S04]  /*03b0*/  @!P3 LDG.E R29, desc[UR6][R14.64] ;  /* 0x000000060e1db981 */ /* 0x000ee8000c1e1900 */
[----:B--2---:R-:W-:Y:S04]  /*03c0*/  STS [R23], R28 ;  /* 0x0000001c17007388 */ /* 0x004fe80000000800 */
[----:B---3--:R-:W-:Y:S01]  /*03d0*/  STS [R21], R29 ;  /* 0x0000001d15007388 */ /* 0x008fe20000000800 */
[----:B------:R-:W-:Y:S06]  /*03e0*/  BAR.SYNC.DEFER_BLOCKING 0x0 ;  /* 0x0000000000007b1d */ /* 0x000fec0000010000 */
[----:B------:R-:W-:Y:S04]  /*03f0*/  LDS R12, [R4] ;  /* 0x00000000040c7984 */ /* 0x000fe80000000800 */
[----:B------:R-:W0:Y:S04]  /*0400*/  LDS.128 R8, [R25] ;  /* 0x0000000019087984 */ /* 0x000e280000000c00 */
[----:B------:R-:W1:Y:S04]  /*0410*/  LDS R13, [R4+0x20] ;  /* 0x00002000040d7984 */ /* 0x000e680000000800 */
[----:B------:R-:W2:Y:S04]  /*0420*/  LDS R14, [R4+0x40] ;  /* 0x00004000040e7984 */ /* 0x000ea80000000800 */
[----:B------:R-:W-:Y:S01]  /*0430*/  LDS R15, [R4+0x80] ;  /* 0x00008000040f7984 */ /* 0x000fe20000000800 */
[----:B0-----:R-:W-:-:S03]  /*0440*/  IMAD R8, R8, R12, R27 ;  /* 0x0000000c08087224 */ /* 0x001fc600078e021b */
[----:B------:R-:W0:Y:S01]  /*0450*/  LDS R27, [R4+0x60] ;  /* 0x00006000041b7984 */ /* 0x000e220000000800 */
[----:B-1----:R-:W-:-:S04]  /*0460*/  IMAD R9, R13, R9, R8 ;  /* 0x000000090d097224 */ /* 0x002fc800078e0208 */
[----:B--2---:R-:W-:Y:S01]  /*0470*/  IMAD R10, R14, R10, R9 ;  /* 0x0000000a0e0a7224 */ /* 0x004fe200078e0209 */
[----:B------:R-:W-:-:S04]  /*0480*/  IADD3 R12, PT, PT, R20, 0x8, RZ ;  /* 0x00000008140c7810 */ /* 0x000fc80007ffe0ff */
[----:B------:R-:W-:-:S13]  /*0490*/  ISETP.GE.U32.OR P2, PT, R12, R3, P1 ;  /* 0x000000030c00720c */ /* 0x000fda0000f46470 */
[----:B------:R-:W1:Y:S01]  /*04a0*/  @!P2 LDC.64 R12, c[0x0][0x380] ;  /* 0x0000e000ff0cab82 */ /* 0x000e620000000a00 */
[----:B0-----:R-:W-:Y:S02]  /*04b0*/  IMAD R27, R27, R11, R10 ;  /* 0x0000000b1b1b7224 */ /* 0x001fe400078e020a */
[----:B------:R-:W0:Y:S02]  /*04c0*/  LDS.128 R8, [R25+0x10] ;  /* 0x0000100019087984 */ /* 0x000e240000000c00 */
[----:B0-----:R-:W-:Y:S02]  /*04d0*/  IMAD R8, R8, R15, R27 ;  /* 0x0000000f08087224 */ /* 0x001fe400078e021b */
[----:B-1----:R-:W-:Y:S01]  /*04e0*/  @!P2 IMAD.WIDE.U32 R14, R17, 0x4, R12 ;  /* 0x00000004110ea825 */ /* 0x002fe200078e000c */
[----:B------:R-:W-:Y:S01]  /*04f0*/  CS2R R28, SRZ ;  /* 0x00000000001c7805 */ /* 0x000fe2000001ff00 */
[----:B------:R-:W0:Y:S02]  /*0500*/  LDS R27, [R4+0xa0] ;  /* 0x0000a000041b7984 */ /* 0x000e240000000800 */
[----:B------:R-:W-:-:S03]  /*0510*/  VIADD R12, R22, 0x8 ;  /* 0x00000008160c7836 */ /* 0x000fc60000000000 */
[----:B------:R1:W2:Y:S02]  /*0520*/  @!P2 LDG.E R28, desc[UR6][R14.64] ;  /* 0x000000060e1ca981 */ /* 0x0002a4000c1e1900 */
[----:B------:R-:W-:-:S13]  /*0530*/  ISETP.GE.U32.OR P0, PT, R12, R3, P0 ;  /* 0x000000030c00720c */ /* 0x000fda0000706470 */
[----:B------:R-:W3:Y:S02]  /*0540*/  @!P0 LDC.64 R12, c[0x0][0x388] ;  /* 0x0000e200ff0c8b82 */ /* 0x000ee40000000a00 */
[----:B---3--:R-:W-:-:S05]  /*0550*/  @!P0 IMAD.WIDE.U32 R12, R16, 0x4, R12 ;  /* 0x00000004100c8825 */ /* 0x008fca00078e000c */
[----:B------:R-:W3:Y:S01]  /*0560*/  @!P0 LDG.E R29, desc[UR6][R12.64] ;  /* 0x000000060c1d8981 */ /* 0x000ee2000c1e1900 */
[----:B0-----:R-:W-:-:S03]  /*0570*/  IMAD R9, R27, R9, R8 ;  /* 0x000000091b097224 */ /* 0x001fc600078e0208 */
[----:B------:R-:W0:Y:S04]  /*0580*/  LDS R27, [R4+0xc0] ;  /* 0x0000c000041b7984 */ /* 0x000e280000000800 */
[----:B------:R-:W1:Y:S01]  /*0590*/  LDS R8, [R4+0xe0] ;  /* 0x0000e00004087984 */ /* 0x000e620000000800 */
[----:B0-----:R-:W-:-:S04]  /*05a0*/  IMAD R9, R27, R10, R9 ;  /* 0x0000000a1b097224 */ /* 0x001fc800078e0209 */
[----:B-1----:R-:W-:Y:S01]  /*05b0*/  IMAD R14, R8, R11, R9 ;  /* 0x0000000b080e7224 */ /* 0x002fe200078e0209 */
[----:B------:R-:W-:-:S04]  /*05c0*/  IADD3 R19, PT, PT, R19, 0x2, RZ ;  /* 0x0000000213137810 */ /* 0x000fc80007ffe0ff */
[----:B------:R-:W-:Y:S01]  /*05d0*/  ISETP.NE.AND P0, PT, R19, RZ, PT ;  /* 0x000000ff1300720c */ /* 0x000fe20003f05270 */
[----:B------:R-:W-:Y:S01]  /*05e0*/  VIADD R17, R17, 0x10 ;  /* 0x0000001011117836 */ /* 0x000fe20000000000 */
[----:B------:R-:W-:Y:S02]  /*05f0*/  IADD3 R20, PT, PT, R20, 0x10, RZ ;  /* 0x0000001014147810 */ /* 0x000fe40007ffe0ff */
[----:B------:R-:W-:Y:S02]  /*0600*/  IADD3 R22, PT, PT, R22, 0x10, RZ ;  /* 0x0000001016167810 */ /* 0x000fe40007ffe0ff */
[C---:B------:R-:W-:Y:S02]  /*0610*/  LEA R18, R3.reuse, R18, 0x4 ;  /* 0x0000001203127211 */ /* 0x040fe400078e20ff */
[----:B------:R-:W-:Y:S01]  /*0620*/  LEA R16, R3, R16, 0x4 ;  /* 0x0000001003107211 */ /* 0x000fe200078e20ff */
[----:B--2---:R-:W-:Y:S04]  /*0630*/  STS [R23], R28 ;  /* 0x0000001c17007388 */ /* 0x004fe80000000800 */
[----:B---3--:R-:W-:Y:S01]  /*0640*/  STS [R21], R29 ;  /* 0x0000001d15007388 */ /* 0x008fe20000000800 */
[----:B------:R-:W-:Y:S06]  /*0650*/  BAR.SYNC.DEFER_BLOCKING 0x0 ;  /* 0x0000000000007b1d */ /* 0x000fec0000010000 */
[----:B------:R-:W-:Y:S04]  /*0660*/  LDS R27, [R4] ;  /* 0x00000000041b7984 */ /* 0x000fe80000000800 */
[----:B------:R-:W0:Y:S04]  /*0670*/  LDS.128 R8, [R25] ;  /* 0x0000000019087984 */ /* 0x000e280000000c00 */
[----:B------:R-:W1:Y:S04]  /*0680*/  LDS R12, [R4+0x20] ;  /* 0x00002000040c7984 */ /* 0x000e680000000800 */
[----:B------:R-:W2:Y:S01]  /*0690*/  LDS R15, [R4+0x40] ;  /* 0x00004000040f7984 */ /* 0x000ea20000000800 */
[----:B0-----:R-:W-:-:S03]  /*06a0*/  IMAD R14, R8, R27, R14 ;  /* 0x0000001b080e7224 */ /* 0x001fc600078e020e */
[----:B------:R-:W0:Y:S01]  /*06b0*/  LDS R8, [R4+0x60] ;  /* 0x0000600004087984 */ /* 0x000e220000000800 */
[----:B-1----:R-:W-:-:S03]  /*06c0*/  IMAD R12, R12, R9, R14 ;  /* 0x000000090c0c7224 */ /* 0x002fc600078e020e */
[----:B------:R-:W-:Y:S01]  /*06d0*/  LDS R9, [R4+0x80] ;  /* 0x0000800004097984 */ /* 0x000fe20000000800 */
[----:B--2---:R-:W-:-:S03]  /*06e0*/  IMAD R10, R15, R10, R12 ;  /* 0x0000000a0f0a7224 */ /* 0x004fc600078e020c */
[----:B------:R-:W1:Y:S04]  /*06f0*/  LDS.128 R12, [R25+0x10] ;  /* 0x00001000190c7984 */ /* 0x000e680000000c00 */
[----:B------:R-:W-:Y:S01]  /*0700*/  LDS R27, [R4+0xe0] ;  /* 0x0000e000041b7984 */ /* 0x000fe20000000800 */
[----:B0-----:R-:W-:-:S03]  /*0710*/  IMAD R8, R8, R11, R10 ;  /* 0x0000000b08087224 */ /* 0x001fc600078e020a */
[----:B------:R-:W0:Y:S04]  /*0720*/  LDS R10, [R4+0xa0] ;  /* 0x0000a000040a7984 */ /* 0x000e280000000800 */
[----:B------:R-:W2:Y:S01]  /*0730*/  LDS R11, [R4+0xc0] ;  /* 0x0000c000040b7984 */ /* 0x000ea20000000800 */
[----:B-1----:R-:W-:-:S04]  /*0740*/  IMAD R8, R12, R9, R8 ;  /* 0x000000090c087224 */ /* 0x002fc800078e0208 */
[----:B0-----:R-:W-:-:S04]  /*0750*/  IMAD R13, R10, R13, R8 ;  /* 0x0000000d0a0d7224 */ /* 0x001fc800078e0208 */
[----:B--2---:R-:W-:-:S04]  /*0760*/  IMAD R14, R11, R14, R13 ;  /* 0x0000000e0b0e7224 */ /* 0x004fc800078e020d */
[----:B------:R-:W-:Y:S01]  /*0770*/  IMAD R27, R27, R15, R14 ;  /* 0x0000000f1b1b7224 */ /* 0x000fe200078e020e */
[----:B------:R-:W-:Y:S06]  /*0780*/  @P0 BRA `(.L_x_2) ;  /* 0xfffffff800dc0947 */ /* 0x000fec000383ffff */
[----:B------:R-:W-:-:S04]  /*0790*/  SHF.L.U32 R7, R7, 0x3, RZ ;  /* 0x0000000307077819 */ /* 0x000fc800000006ff */
[----:B------:R-:W-:-:S07]  /*07a0*/  LOP3.LUT R7, R7, 0xfffffff0, RZ, 0xc0, !PT ;  /* 0xfffffff007077812 */ /* 0x000fce00078ec0ff */
.L_x_1:
[----:B------:R-:W-:-:S04]  /*07b0*/  LOP3.LUT R5, R5, 0x1, RZ, 0xc0, !PT ;  /* 0x0000000105057812 */ /* 0x000fc800078ec0ff */
[----:B------:R-:W-:-:S13]  /*07c0*/  ISETP.NE.U32.AND P0, PT, R5, 0x1, PT ;  /* 0x000000010500780c */ /* 0x000fda0003f05070 */
[----:B------:R-:W-:Y:S05]  /*07d0*/  @!P0 BRA `(.L_x_0) ;  /* 0x0000000000948947 */ /* 0x000fea0003800000 */
[----:B------:R-:W-:Y:S01]  /*07e0*/  IMAD.IADD R0, R0, 0x1, R7 ;  /* 0x0000000100007824 */ /* 0x000fe200078e0207 */
[----:B------:R-:W-:-:S04]  /*07f0*/  IADD3 R2, PT, PT, R2, R7, RZ ;  /* 0x0000000702027210 */ /* 0x000fc80007ffe0ff */
[-C--:B------:R-:W-:Y:S02]  /*0800*/  ISETP.GE.U32.AND P0, PT, R0, R3.reuse, PT ;  /* 0x000000030000720c */ /* 0x080fe40003f06070 */
[-C--:B------:R-:W-:Y:S02]  /*0810*/  ISETP.GE.U32.AND P1, PT, R2, R3.reuse, PT ;  /* 0x000000030200720c */ /* 0x080fe40003f26070 */
[-C--:B------:R-:W-:Y:S02]  /*0820*/  ISETP.GE.OR P0, PT, R26, R3.reuse, P0 ;  /* 0x000000031a00720c */ /* 0x080fe40000706670 */
[----:B------:R-:W-:-:S11]  /*0830*/  ISETP.GE.OR P1, PT, R24, R3, P1 ;  /* 0x000000031800720c */ /* 0x000fd60000f26670 */
[----:B------:R-:W0:Y:S01]  /*0840*/  @!P0 LDC.64 R12, c[0x0][0x380] ;  /* 0x0000e000ff0c8b82 */ /* 0x000e220000000a00 */
[-C--:B------:R-:W-:Y:S02]  /*0850*/  @!P0 IMAD R5, R26, R3.reuse, R0 ;  /* 0x000000031a058224 */ /* 0x080fe400078e0200 */
[----:B------:R-:W-:Y:S02]  /*0860*/  HFMA2 R0, -RZ, RZ, 0, 0 ;  /* 0x00000000ff007431 */ /* 0x000fe400000001ff */
[----:B------:R-:W-:Y:S01]  /*0870*/  @!P1 IMAD R9, R2, R3, R24 ;  /* 0x0000000302099224 */ /* 0x000fe200078e0218 */
[----:B------:R-:W-:Y:S02]  /*0880*/  MOV R2, RZ ;  /* 0x000000ff00027202 */ /* 0x000fe40000000f00 */
        /* <DEDUP_REMOVED lines=12> */
[----:B------:R-:W3:Y:S04]  /*0950*/  LDS R18, [R4+0x60] ;  /* 0x0000600004127984 */ /* 0x000ee80000000800 */
[----:B------:R-:W-:Y:S04]  /*0960*/  LDS R19, [R4+0x80] ;  /* 0x0000800004137984 */ /* 0x000fe80000000800 */
[----:B------:R-:W4:Y:S04]  /*0970*/  LDS.128 R12, [R25+0x10] ;  /* 0x00001000190c7984 */ /* 0x000f280000000c00 */
[----:B------:R-:W5:Y:S04]  /*0980*/  LDS R6, [R4+0xa0] ;  /* 0x0000a00004067984 */ /* 0x000f680000000800 */
[----:B------:R-:W5:Y:S04]  /*0990*/  LDS R0, [R4+0xc0] ;  /* 0x0000c00004007984 */ /* 0x000f680000000800 */
[----:B------:R-:W5:Y:S01]  /*09a0*/  LDS R2, [R4+0xe0] ;  /* 0x0000e00004027984 */ /* 0x000f620000000800 */
[----:B0-----:R-:W-:-:S04]  /*09b0*/  IMAD R8, R8, R5, R27 ;  /* 0x0000000508087224 */ /* 0x001fc800078e021b */
[----:B-1----:R-:W-:-:S04]  /*09c0*/  IMAD R9, R16, R9, R8 ;  /* 0x0000000910097224 */ /* 0x002fc800078e0208 */
[----:B--2---:R-:W-:-:S04]  /*09d0*/  IMAD R10, R17, R10, R9 ;  /* 0x0000000a110a7224 */ /* 0x004fc800078e0209 */
[----:B---3--:R-:W-:-:S04]  /*09e0*/  IMAD R11, R18, R11, R10 ;  /* 0x0000000b120b7224 */ /* 0x008fc800078e020a */
[----:B----4-:R-:W-:-:S04]  /*09f0*/  IMAD R12, R12, R19, R11 ;  /* 0x000000130c0c7224 */ /* 0x010fc800078e020b */
[----:B-----5:R-:W-:-:S04]  /*0a00*/  IMAD R13, R6, R13, R12 ;  /* 0x0000000d060d7224 */ /* 0x020fc800078e020c */
[----:B------:R-:W-:-:S04]  /*0a10*/  IMAD R0, R0, R14, R13 ;  /* 0x0000000e00007224 */ /* 0x000fc800078e020d */
[----:B------:R-:W-:-:S07]  /*0a20*/  IMAD R27, R2, R15, R0 ;  /* 0x0000000f021b7224 */ /* 0x000fce00078e0200 */
.L_x_0:
[----:B------:R-:W-:-:S04]  /*0a30*/  VIMNMX R0, PT, PT, R26, R24, !PT ;  /* 0x000000181a007248 */ /* 0x000fc80007fe0100 */
[----:B------:R-:W-:-:S13]  /*0a40*/  ISETP.GE.AND P0, PT, R0, R3, PT ;  /* 0x000000030000720c */ /* 0x000fda0003f06270 */
[----:B------:R-:W-:Y:S05]  /*0a50*/  @P0 EXIT ;  /* 0x000000000000094d */ /* 0x000fea0003800000 */
[----:B------:R-:W0:Y:S01]  /*0a60*/  LDC.64 R4, c[0x0][0x390] ;  /* 0x0000e400ff047b82 */ /* 0x000e220000000a00 */
[----:B------:R-:W-:-:S04]  /*0a70*/  IMAD R3, R26, R3, R24 ;  /* 0x000000031a037224 */ /* 0x000fc800078e0218 */
[----:B0-----:R-:W-:-:S05]  /*0a80*/  IMAD.WIDE R2, R3, 0x4, R4 ;  /* 0x0000000403027825 */ /* 0x001fca00078e0204 */
[----:B------:R-:W-:Y:S01]  /*0a90*/  STG.E desc[UR6][R2.64], R27 ;  /* 0x0000001b02007986 */ /* 0x000fe2000c101906 */
[----:B------:R-:W-:Y:S05]  /*0aa0*/  EXIT ;  /* 0x000000000000794d */ /* 0x000fea0003800000 */
.L_x_3:
[----:B------:R-:W-:-:S00]  /*0ab0*/  BRA `(.L_x_3) ;  /* 0xfffffffc00fc7947 */ /* 0x000fc0000383ffff */
[----:B------:R-:W-:-:S00]  /*0ac0*/  NOP ;  /* 0x0000000000007918 */ /* 0x000fc00000000000 */
        /* <DEDUP_REMOVED lines=11> */
.L_x_4:


//--------------------- .nv.shared._Z15matrixMulSharedPiS_S_i --------------------------
	.section	.nv.shared._Z15matrixMulSharedPiS_S_i,"aw",@nobits
	.sectionflags	@""
	.align	4
.nv.shared._Z15matrixMulSharedPiS_S_i:
	.zero		1536


//--------------------- .nv.shared.reserved.0     --------------------------
	.section	.nv.shared.reserved.0,"aw",@nobits
	.weak		__nv_reservedSMEM_offset_0_alias
	.size		__nv_reservedSMEM_offset_0_alias, 0, 64
	.other		__nv_reservedSMEM_offset_0_alias,@"STO_CUDA_RESERVED_SHARED STV_DEFAULT"
__nv_reservedSMEM_offset_0_alias:
	.zero		0
	.zero		64


//--------------------- .nv.constant0._Z15matrixMulSharedPiS_S_i --------------------------
	.section	.nv.constant0._Z15matrixMulSharedPiS_S_i,"a",@progbits
	.sectionflags	@""
	.align	4
.nv.constant0._Z15matrixMulSharedPiS_S_i:
	.zero		924


//--------------------- SYMBOLS --------------------------

	.type		.nv.reservedSmem.offset0,@object
	.size		.nv.reservedSmem.offset0,0x4
	.type		.nv.reservedSmem.cap,@object
	.size		.nv.reservedSmem.cap,0x4
